//
// Generated by NVIDIA NVVM Compiler
//
// Compiler Build ID: CL-36424714
// Cuda compilation tools, release 13.0, V13.0.88
// Based on NVVM 20.0.0
//

.version 9.0
.target sm_100
.address_size 64

	// .globl	labelWithConnectionInfoMore32

.visible .entry labelWithConnectionInfoMore32(
	.param .u64 .ptr .align 1 labelWithConnectionInfoMore32_param_0,
	.param .u64 .ptr .align 1 labelWithConnectionInfoMore32_param_1,
	.param .u64 .ptr .align 1 labelWithConnectionInfoMore32_param_2,
	.param .u64 .ptr .align 1 labelWithConnectionInfoMore32_param_3,
	.param .u64 .ptr .align 1 labelWithConnectionInfoMore32_param_4,
	.param .u32 labelWithConnectionInfoMore32_param_5,
	.param .u32 labelWithConnectionInfoMore32_param_6,
	.param .u32 labelWithConnectionInfoMore32_param_7
)
{
	.reg .pred 	%p<25>;
	.reg .b16 	%rs<111>;
	.reg .b32 	%r<65>;
	.reg .b64 	%rd<39>;

	ld.param.u64 	%rd9, [labelWithConnectionInfoMore32_param_0];
	ld.param.u64 	%rd10, [labelWithConnectionInfoMore32_param_1];
	ld.param.u64 	%rd11, [labelWithConnectionInfoMore32_param_2];
	ld.param.u64 	%rd12, [labelWithConnectionInfoMore32_param_3];
	ld.param.u64 	%rd13, [labelWithConnectionInfoMore32_param_4];
	ld.param.u32 	%r20, [labelWithConnectionInfoMore32_param_6];
	ld.param.u32 	%r22, [labelWithConnectionInfoMore32_param_7];
	cvta.to.global.u64 	%rd1, %rd13;
	cvta.to.global.u64 	%rd2, %rd12;
	cvta.to.global.u64 	%rd3, %rd11;
	mov.u32 	%r23, %ctaid.x;
	mov.u32 	%r24, %ntid.x;
	mov.u32 	%r25, %tid.x;
	mad.lo.s32 	%r1, %r23, %r24, %r25;
	mov.u32 	%r26, %ctaid.y;
	mov.u32 	%r27, %ntid.y;
	mov.u32 	%r28, %tid.y;
	mad.lo.s32 	%r29, %r26, %r27, %r28;
	setp.le.u32 	%p1, %r20, %r1;
	setp.ge.u32 	%p2, %r29, %r22;
	or.pred  	%p3, %p1, %p2;
	@%p3 bra 	$L__BB0_24;
	mul.lo.s32 	%r3, %r20, %r29;
	add.s32 	%r4, %r3, %r1;
	cvt.u64.u32 	%rd14, %r4;
	add.s64 	%rd15, %rd3, %rd14;
	ld.global.u8 	%rs1, [%rd15];
	add.s64 	%rd16, %rd2, %rd14;
	ld.global.u8 	%rs2, [%rd16];
	add.s64 	%rd17, %rd1, %rd14;
	ld.global.u8 	%rs3, [%rd17];
	add.s32 	%r31, %r20, -1;
	setp.ge.u32 	%p4, %r1, %r31;
	mov.b32 	%r61, 0;
	mov.b16 	%rs110, 0;
	@%p4 bra 	$L__BB0_5;
	add.s32 	%r33, %r4, 1;
	cvt.u64.u32 	%rd4, %r33;
	add.s64 	%rd18, %rd3, %rd4;
	ld.global.u8 	%rs23, [%rd18];
	min.u16 	%rs26, %rs23, %rs1;
	max.u16 	%rs27, %rs23, %rs1;
	sub.s16 	%rs28, %rs27, %rs26;
	setp.gt.u16 	%p5, %rs28, 19;
	@%p5 bra 	$L__BB0_5;
	add.s64 	%rd19, %rd1, %rd4;
	ld.global.u8 	%rs4, [%rd19];
	add.s64 	%rd20, %rd2, %rd4;
	ld.global.u8 	%rs30, [%rd20];
	min.u16 	%rs33, %rs30, %rs2;
	max.u16 	%rs34, %rs30, %rs2;
	sub.s16 	%rs35, %rs34, %rs33;
	setp.gt.u16 	%p6, %rs35, 19;
	@%p6 bra 	$L__BB0_5;
	min.u16 	%rs38, %rs4, %rs3;
	max.u16 	%rs39, %rs4, %rs3;
	sub.s16 	%rs40, %rs39, %rs38;
	setp.lt.u16 	%p7, %rs40, 20;
	selp.u16 	%rs110, 1, 0, %p7;
	selp.b32 	%r61, -2147483648, 0, %p7;
$L__BB0_5:
	setp.eq.s32 	%p8, %r1, 0;
	mov.b16 	%rs106, 0;
	@%p8 bra 	$L__BB0_9;
	add.s32 	%r35, %r4, -1;
	cvt.u64.u32 	%rd5, %r35;
	add.s64 	%rd21, %rd3, %rd5;
	ld.global.u8 	%rs43, [%rd21];
	min.u16 	%rs46, %rs43, %rs1;
	max.u16 	%rs47, %rs43, %rs1;
	sub.s16 	%rs48, %rs47, %rs46;
	setp.gt.u16 	%p9, %rs48, 19;
	@%p9 bra 	$L__BB0_9;
	add.s64 	%rd22, %rd1, %rd5;
	ld.global.u8 	%rs7, [%rd22];
	add.s64 	%rd23, %rd2, %rd5;
	ld.global.u8 	%rs50, [%rd23];
	min.u16 	%rs53, %rs50, %rs2;
	max.u16 	%rs54, %rs50, %rs2;
	sub.s16 	%rs55, %rs54, %rs53;
	setp.gt.u16 	%p10, %rs55, 19;
	@%p10 bra 	$L__BB0_9;
	min.u16 	%rs58, %rs7, %rs3;
	max.u16 	%rs59, %rs7, %rs3;
	sub.s16 	%rs60, %rs59, %rs58;
	setp.lt.u16 	%p11, %rs60, 20;
	or.b32  	%r36, %r61, 1073741824;
	selp.u16 	%rs106, 1, 0, %p11;
	selp.b32 	%r61, %r36, %r61, %p11;
$L__BB0_9:
	add.s32 	%r37, %r22, -1;
	setp.ge.u32 	%p12, %r29, %r37;
	mov.b16 	%rs107, 0;
	@%p12 bra 	$L__BB0_13;
	add.s32 	%r38, %r4, %r20;
	cvt.u64.u32 	%rd6, %r38;
	add.s64 	%rd24, %rd3, %rd6;
	ld.global.u8 	%rs63, [%rd24];
	min.u16 	%rs66, %rs63, %rs1;
	max.u16 	%rs67, %rs63, %rs1;
	sub.s16 	%rs68, %rs67, %rs66;
	setp.gt.u16 	%p13, %rs68, 19;
	@%p13 bra 	$L__BB0_13;
	add.s64 	%rd25, %rd1, %rd6;
	ld.global.u8 	%rs10, [%rd25];
	add.s64 	%rd26, %rd2, %rd6;
	ld.global.u8 	%rs70, [%rd26];
	min.u16 	%rs73, %rs70, %rs2;
	max.u16 	%rs74, %rs70, %rs2;
	sub.s16 	%rs75, %rs74, %rs73;
	setp.gt.u16 	%p14, %rs75, 19;
	@%p14 bra 	$L__BB0_13;
	min.u16 	%rs78, %rs10, %rs3;
	max.u16 	%rs79, %rs10, %rs3;
	sub.s16 	%rs80, %rs79, %rs78;
	setp.lt.u16 	%p15, %rs80, 20;
	or.b32  	%r39, %r61, 536870912;
	selp.u16 	%rs107, 1, 0, %p15;
	selp.b32 	%r61, %r39, %r61, %p15;
$L__BB0_13:
	setp.eq.s32 	%p16, %r29, 0;
	mov.b16 	%rs108, 0;
	@%p16 bra 	$L__BB0_17;
	sub.s32 	%r40, %r3, %r20;
	add.s32 	%r41, %r40, %r1;
	cvt.u64.u32 	%rd7, %r41;
	add.s64 	%rd27, %rd3, %rd7;
	ld.global.u8 	%rs83, [%rd27];
	min.u16 	%rs86, %rs83, %rs1;
	max.u16 	%rs87, %rs83, %rs1;
	sub.s16 	%rs88, %rs87, %rs86;
	setp.gt.u16 	%p17, %rs88, 19;
	@%p17 bra 	$L__BB0_17;
	add.s64 	%rd28, %rd1, %rd7;
	ld.global.u8 	%rs13, [%rd28];
	add.s64 	%rd29, %rd2, %rd7;
	ld.global.u8 	%rs90, [%rd29];
	min.u16 	%rs93, %rs90, %rs2;
	max.u16 	%rs94, %rs90, %rs2;
	sub.s16 	%rs95, %rs94, %rs93;
	setp.gt.u16 	%p18, %rs95, 19;
	@%p18 bra 	$L__BB0_17;
	min.u16 	%rs98, %rs13, %rs3;
	max.u16 	%rs99, %rs13, %rs3;
	sub.s16 	%rs100, %rs99, %rs98;
	setp.lt.u16 	%p19, %rs100, 20;
	or.b32  	%r42, %r61, 268435456;
	selp.u16 	%rs108, 1, 0, %p19;
	selp.b32 	%r61, %r42, %r61, %p19;
$L__BB0_17:
	sub.s32 	%r13, %r20, %r1;
	setp.ge.u32 	%p20, %r1, %r13;
	@%p20 bra 	$L__BB0_23;
	cvt.u16.u32 	%rs101, %r20;
	cvt.u16.u32 	%rs102, %r1;
	shl.b16 	%rs103, %rs102, 1;
	not.b16 	%rs104, %rs103;
	add.s16 	%rs16, %rs104, %rs101;
	cvt.u32.u16 	%r43, %rs3;
	and.b32  	%r14, %r43, 255;
	cvt.u32.u16 	%r44, %rs2;
	and.b32  	%r15, %r44, 255;
	cvt.u32.u16 	%r45, %rs1;
	and.b32  	%r16, %r45, 255;
	add.s32 	%r17, %r3, 1;
	mov.u32 	%r64, %r1;
	mov.u16 	%rs109, %rs110;
$L__BB0_19:
	add.s32 	%r46, %r17, %r64;
	cvt.u64.u32 	%rd8, %r46;
	add.s64 	%rd30, %rd3, %rd8;
	ld.global.u8 	%r47, [%rd30];
	sub.s32 	%r48, %r47, %r16;
	abs.s32 	%r49, %r48;
	setp.gt.u32 	%p21, %r49, 19;
	mov.u16 	%rs110, %rs109;
	@%p21 bra 	$L__BB0_23;
	add.s64 	%rd31, %rd1, %rd8;
	ld.global.u8 	%rs18, [%rd31];
	add.s64 	%rd32, %rd2, %rd8;
	ld.global.u8 	%r50, [%rd32];
	sub.s32 	%r51, %r50, %r15;
	abs.s32 	%r52, %r51;
	setp.gt.u32 	%p22, %r52, 19;
	mov.u16 	%rs110, %rs109;
	@%p22 bra 	$L__BB0_23;
	cvt.u32.u16 	%r53, %rs18;
	and.b32  	%r54, %r53, 255;
	sub.s32 	%r55, %r54, %r14;
	abs.s32 	%r56, %r55;
	setp.gt.u32 	%p23, %r56, 19;
	mov.u16 	%rs110, %rs109;
	@%p23 bra 	$L__BB0_23;
	sub.s32 	%r57, %r64, %r1;
	cvt.u16.u32 	%rs109, %r57;
	add.s32 	%r64, %r64, 1;
	setp.ne.s32 	%p24, %r64, %r13;
	mov.u16 	%rs110, %rs16;
	@%p24 bra 	$L__BB0_19;
$L__BB0_23:
	cvta.to.global.u64 	%rd33, %rd10;
	mul.wide.u32 	%rd34, %r4, 8;
	add.s64 	%rd35, %rd33, %rd34;
	st.global.v4.u16 	[%rd35], {%rs110, %rs107, %rs106, %rs108};
	cvta.to.global.u64 	%rd36, %rd9;
	mul.wide.u32 	%rd37, %r4, 4;
	add.s64 	%rd38, %rd36, %rd37;
	add.s32 	%r58, %r4, 1;
	or.b32  	%r59, %r61, %r58;
	st.global.u32 	[%rd38], %r59;
$L__BB0_24:
	ret;

}
	// .globl	labelComponentsFar
.visible .entry labelComponentsFar(
	.param .u64 .ptr .align 1 labelComponentsFar_param_0,
	.param .u64 .ptr .align 1 labelComponentsFar_param_1,
	.param .u64 .ptr .align 1 labelComponentsFar_param_2,
	.param .u32 labelComponentsFar_param_3,
	.param .u32 labelComponentsFar_param_4,
	.param .u64 .ptr .align 1 labelComponentsFar_param_5
)
{
	.reg .pred 	%p<8>;
	.reg .b16 	%rs<5>;
	.reg .b32 	%r<36>;
	.reg .b64 	%rd<32>;

	ld.param.u64 	%rd5, [labelComponentsFar_param_0];
	ld.param.u64 	%rd6, [labelComponentsFar_param_1];
	ld.param.u64 	%rd4, [labelComponentsFar_param_2];
	ld.param.u32 	%r11, [labelComponentsFar_param_3];
	ld.param.u32 	%r12, [labelComponentsFar_param_4];
	ld.param.u64 	%rd7, [labelComponentsFar_param_5];
	cvta.to.global.u64 	%rd1, %rd7;
	cvta.to.global.u64 	%rd2, %rd6;
	cvta.to.global.u64 	%rd3, %rd5;
	mov.u32 	%r14, %ctaid.x;
	mov.u32 	%r15, %ntid.x;
	mov.u32 	%r16, %tid.x;
	mad.lo.s32 	%r1, %r14, %r15, %r16;
	mov.u32 	%r17, %ctaid.y;
	mov.u32 	%r18, %ntid.y;
	mov.u32 	%r19, %tid.y;
	mad.lo.s32 	%r20, %r17, %r18, %r19;
	setp.ge.u32 	%p1, %r1, %r11;
	setp.ge.u32 	%p2, %r20, %r12;
	or.pred  	%p3, %p1, %p2;
	@%p3 bra 	$L__BB1_10;
	cvta.to.global.u64 	%rd8, %rd4;
	mad.lo.s32 	%r3, %r11, %r20, %r1;
	mul.wide.s32 	%rd9, %r3, 4;
	add.s64 	%rd10, %rd3, %rd9;
	ld.global.u32 	%r4, [%rd10];
	mul.wide.s32 	%rd11, %r3, 8;
	add.s64 	%rd12, %rd8, %rd11;
	ld.global.v4.u16 	{%rs3, %rs4, %rs2, %rs1}, [%rd12];
	mov.b32 	%r5, {%rs3, %rs4};
	cvt.u32.u16 	%r21, %rs3;
	mul.wide.u32 	%rd13, %r21, 4;
	add.s64 	%rd14, %rd10, %rd13;
	ld.global.u32 	%r7, [%rd14];
	setp.le.s32 	%p4, %r7, %r4;
	@%p4 bra 	$L__BB1_3;
	add.s64 	%rd31, %rd2, %rd9;
	st.global.u32 	[%rd31], %r7;
	mov.b32 	%r35, 1;
	st.global.u32 	[%rd1], %r35;
	bra.uni 	$L__BB1_10;
$L__BB1_3:
	mov.b64 	%rd15, {%r5, %r22};
	cvt.u32.u64 	%r23, %rd15;
	shr.u32 	%r24, %r23, 16;
	add.s32 	%r25, %r20, %r24;
	mad.lo.s32 	%r26, %r25, %r11, %r1;
	mul.wide.u32 	%rd16, %r26, 4;
	add.s64 	%rd17, %rd3, %rd16;
	ld.global.u32 	%r8, [%rd17];
	setp.le.s32 	%p5, %r8, %r4;
	@%p5 bra 	$L__BB1_5;
	add.s64 	%rd29, %rd2, %rd9;
	st.global.u32 	[%rd29], %r8;
	mov.b32 	%r34, 1;
	st.global.u32 	[%rd1], %r34;
	bra.uni 	$L__BB1_10;
$L__BB1_5:
	cvt.u32.u16 	%r27, %rs2;
	sub.s32 	%r28, %r3, %r27;
	mul.wide.s32 	%rd18, %r28, 4;
	add.s64 	%rd19, %rd3, %rd18;
	ld.global.u32 	%r9, [%rd19];
	setp.le.s32 	%p6, %r9, %r4;
	@%p6 bra 	$L__BB1_7;
	add.s64 	%rd27, %rd2, %rd9;
	st.global.u32 	[%rd27], %r9;
	mov.b32 	%r33, 1;
	st.global.u32 	[%rd1], %r33;
	bra.uni 	$L__BB1_10;
$L__BB1_7:
	cvt.u32.u16 	%r29, %rs1;
	sub.s32 	%r30, %r20, %r29;
	mad.lo.s32 	%r31, %r30, %r11, %r1;
	mul.wide.u32 	%rd20, %r31, 4;
	add.s64 	%rd21, %rd3, %rd20;
	ld.global.u32 	%r10, [%rd21];
	setp.le.s32 	%p7, %r10, %r4;
	@%p7 bra 	$L__BB1_9;
	add.s64 	%rd25, %rd2, %rd9;
	st.global.u32 	[%rd25], %r10;
	mov.b32 	%r32, 1;
	st.global.u32 	[%rd1], %r32;
	bra.uni 	$L__BB1_10;
$L__BB1_9:
	add.s64 	%rd23, %rd2, %rd9;
	st.global.u32 	[%rd23], %r4;
$L__BB1_10:
	ret;

}


// ===== COMPILED SASS (sm_100) =====

	.target	sm_100

	.elftype	@"ET_EXEC"


//--------------------- .note.nv.tkinfo           --------------------------
	.section	.note.nv.tkinfo,"",@"SHT_NOTE"
	.sectionflags	@"SHF_NOTE_NV_TKINFO"
	.tkinfo
        /*0018*/ 	.word	0x00000002
        /*0030*/ 	.string	""
        /*0030*/ 	.string	"ptxas"
        /*0030*/ 	.string	"Cuda compilation tools, release 13.0, V13.0.88"
        /*0030*/ 	.string	"Build cuda_13.0.r13.0/compiler.36424714_0"
        /*0030*/ 	.string	"-arch sm_100 -m 64 "



//--------------------- .note.nv.cuinfo           --------------------------
	.section	.note.nv.cuinfo,"",@"SHT_NOTE"
	.sectionflags	@"SHF_NOTE_NV_CUINFO"
        /*0018*/ 	.short	0x0002
        /*001a*/ 	.short	0x0064
        /*001c*/ 	.short	0x0082
	.zero		2


//--------------------- .nv.info                  --------------------------
	.section	.nv.info,"",@"SHT_CUDA_INFO"
	.align	4


	//----- nvinfo : EIATTR_REGCOUNT
	.align		4
        /*0000*/ 	.byte	0x04, 0x2f
        /*0002*/ 	.short	(.L_1 - .L_0)
	.align		4
.L_0:
        /*0004*/ 	.word	index@(labelWithConnectionInfoMore32)
        /*0008*/ 	.word	0x00000014


	//----- nvinfo : EIATTR_FRAME_SIZE
	.align		4
.L_1:
        /*000c*/ 	.byte	0x04, 0x11
        /*000e*/ 	.short	(.L_3 - .L_2)
	.align		4
.L_2:
        /*0010*/ 	.word	index@(labelWithConnectionInfoMore32)
        /*0014*/ 	.word	0x00000000


	//----- nvinfo : EIATTR_REGCOUNT
	.align		4
.L_3:
        /*0018*/ 	.byte	0x04, 0x2f
        /*001a*/ 	.short	(.L_5 - .L_4)
	.align		4
.L_4:
        /*001c*/ 	.word	index@(labelComponentsFar)
        /*0020*/ 	.word	0x00000014


	//----- nvinfo : EIATTR_FRAME_SIZE
	.align		4
.L_5:
        /*0024*/ 	.byte	0x04, 0x11
        /*0026*/ 	.short	(.L_7 - .L_6)
	.align		4
.L_6:
        /*0028*/ 	.word	index@(labelComponentsFar)
        /*002c*/ 	.word	0x00000000


	//----- nvinfo : EIATTR_MIN_STACK_SIZE
	.align		4
.L_7:
        /*0030*/ 	.byte	0x04, 0x12
        /*0032*/ 	.short	(.L_9 - .L_8)
	.align		4
.L_8:
        /*0034*/ 	.word	index@(labelComponentsFar)
        /*0038*/ 	.word	0x00000000


	//----- nvinfo : EIATTR_MIN_STACK_SIZE
	.align		4
.L_9:
        /*003c*/ 	.byte	0x04, 0x12
        /*003e*/ 	.short	(.L_11 - .L_10)
	.align		4
.L_10:
        /*0040*/ 	.word	index@(labelWithConnectionInfoMore32)
        /*0044*/ 	.word	0x00000000
.L_11:


//--------------------- .nv.compat                --------------------------
	.section	.nv.compat,"",@"SHT_CUDA_COMPAT_INFO"
	.align	4
        /*0000*/ 	.byte	0x02, 0x09, 0x00, 0x00, 0x02, 0x02, 0x01, 0x00, 0x02, 0x05, 0x05, 0x00, 0x03, 0x07, 0x01, 0x01
        /*0010*/ 	.byte	0x02, 0x03, 0x00, 0x00, 0x02, 0x06, 0x01, 0x00, 0x04, 0x0b, 0x08, 0x00, 0x09, 0x00, 0x00, 0x00
        /*0020*/ 	.byte	0x00, 0x00, 0x00, 0x00


//--------------------- .nv.info.labelComponentsFar --------------------------
	.section	.nv.info.labelComponentsFar,"",@"SHT_CUDA_INFO"
	.sectionflags	@""
	.align	4


	//----- nvinfo : EIATTR_CUDA_API_VERSION
	.align		4
        /*0000*/ 	.byte	0x04, 0x37
        /*0002*/ 	.short	(.L_13 - .L_12)
.L_12:
        /*0004*/ 	.word	0x00000082


	//----- nvinfo : EIATTR_KPARAM_INFO
	.align		4
.L_13:
        /*0008*/ 	.byte	0x04, 0x17
        /*000a*/ 	.short	(.L_15 - .L_14)
.L_14:
        /*000c*/ 	.word	0x00000000
        /*0010*/ 	.short	0x0005
        /*0012*/ 	.short	0x0020
        /*0014*/ 	.byte	0x00, 0xf5, 0x21, 0x00


	//----- nvinfo : EIATTR_KPARAM_INFO
	.align		4
.L_15:
        /*0018*/ 	.byte	0x04, 0x17
        /*001a*/ 	.short	(.L_17 - .L_16)
.L_16:
        /*001c*/ 	.word	0x00000000
        /*0020*/ 	.short	0x0004
        /*0022*/ 	.short	0x001c
        /*0024*/ 	.byte	0x00, 0xf0, 0x11, 0x00


	//----- nvinfo : EIATTR_KPARAM_INFO
	.align		4
.L_17:
        /*0028*/ 	.byte	0x04, 0x17
        /*002a*/ 	.short	(.L_19 - .L_18)
.L_18:
        /*002c*/ 	.word	0x00000000
        /*0030*/ 	.short	0x0003
        /*0032*/ 	.short	0x0018
        /*0034*/ 	.byte	0x00, 0xf0, 0x11, 0x00


	//----- nvinfo : EIATTR_KPARAM_INFO
	.align		4
.L_19:
        /*0038*/ 	.byte	0x04, 0x17
        /*003a*/ 	.short	(.L_21 - .L_20)
.L_20:
        /*003c*/ 	.word	0x00000000
        /*0040*/ 	.short	0x0002
        /*0042*/ 	.short	0x0010
        /*0044*/ 	.byte	0x00, 0xf5, 0x21, 0x00


	//----- nvinfo : EIATTR_KPARAM_INFO
	.align		4
.L_21:
        /*0048*/ 	.byte	0x04, 0x17
        /*004a*/ 	.short	(.L_23 - .L_22)
.L_22:
        /*004c*/ 	.word	0x00000000
        /*0050*/ 	.short	0x0001
        /*0052*/ 	.short	0x0008
        /*0054*/ 	.byte	0x00, 0xf5, 0x21, 0x00


	//----- nvinfo : EIATTR_KPARAM_INFO
	.align		4
.L_23:
        /*0058*/ 	.byte	0x04, 0x17
        /*005a*/ 	.short	(.L_25 - .L_24)
.L_24:
        /*005c*/ 	.word	0x00000000
        /*0060*/ 	.short	0x0000
        /*0062*/ 	.short	0x0000
        /*0064*/ 	.byte	0x00, 0xf5, 0x21, 0x00


	//----- nvinfo : EIATTR_SPARSE_MMA_MASK
	.align		4
.L_25:
        /*0068*/ 	.byte	0x03, 0x50
        /*006a*/ 	.short	0x0000


	//----- nvinfo : EIATTR_MAXREG_COUNT
	.align		4
        /*006c*/ 	.byte	0x03, 0x1b
        /*006e*/ 	.short	0x00ff


	//----- nvinfo : EIATTR_MERCURY_ISA_VERSION
	.align		4
        /*0070*/ 	.byte	0x03, 0x5f
        /*0072*/ 	.short	0x0101


	//----- nvinfo : EIATTR_VRC_CTA_INIT_COUNT
	.align		4
        /*0074*/ 	.byte	0x02, 0x4a
	.zero		1
	.zero		1


	//----- nvinfo : EIATTR_EXIT_INSTR_OFFSETS
	.align		4
        /*0078*/ 	.byte	0x04, 0x1c
        /*007a*/ 	.short	(.L_27 - .L_26)


	//   ....[0]....
.L_26:
        /*007c*/ 	.word	0x000000c0


	//   ....[1]....
        /*0080*/ 	.word	0x00000200


	//   ....[2]....
        /*0084*/ 	.word	0x000002c0


	//   ....[3]....
        /*0088*/ 	.word	0x00000380


	//   ....[4]....
        /*008c*/ 	.word	0x00000450


	//   ....[5]....
        /*0090*/ 	.word	0x00000490


	//----- nvinfo : EIATTR_CBANK_PARAM_SIZE
	.align		4
.L_27:
        /*0094*/ 	.byte	0x03, 0x19
        /*0096*/ 	.short	0x0028


	//----- nvinfo : EIATTR_PARAM_CBANK
	.align		4
        /*0098*/ 	.byte	0x04, 0x0a
        /*009a*/ 	.short	(.L_29 - .L_28)
	.align		4
.L_28:
        /*009c*/ 	.word	index@(.nv.constant0.labelComponentsFar)
        /*00a0*/ 	.short	0x0380
        /*00a2*/ 	.short	0x0028


	//----- nvinfo : EIATTR_SW_WAR
	.align		4
.L_29:
        /*00a4*/ 	.byte	0x04, 0x36
        /*00a6*/ 	.short	(.L_31 - .L_30)
.L_30:
        /*00a8*/ 	.word	0x00000008
.L_31:


//--------------------- .nv.info.labelWithConnectionInfoMore32 --------------------------
	.section	.nv.info.labelWithConnectionInfoMore32,"",@"SHT_CUDA_INFO"
	.sectionflags	@""
	.align	4


	//----- nvinfo : EIATTR_CUDA_API_VERSION
	.align		4
        /*0000*/ 	.byte	0x04, 0x37
        /*0002*/ 	.short	(.L_33 - .L_32)
.L_32:
        /*0004*/ 	.word	0x00000082


	//----- nvinfo : EIATTR_KPARAM_INFO
	.align		4
.L_33:
        /*0008*/ 	.byte	0x04, 0x17
        /*000a*/ 	.short	(.L_35 - .L_34)
.L_34:
        /*000c*/ 	.word	0x00000000
        /*0010*/ 	.short	0x0007
        /*0012*/ 	.short	0x0030
        /*0014*/ 	.byte	0x00, 0xf0, 0x11, 0x00


	//----- nvinfo : EIATTR_KPARAM_INFO
	.align		4
.L_35:
        /*0018*/ 	.byte	0x04, 0x17
        /*001a*/ 	.short	(.L_37 - .L_36)
.L_36:
        /*001c*/ 	.word	0x00000000
        /*0020*/ 	.short	0x0006
        /*0022*/ 	.short	0x002c
        /*0024*/ 	.byte	0x00, 0xf0, 0x11, 0x00


	//----- nvinfo : EIATTR_KPARAM_INFO
	.align		4
.L_37:
        /*0028*/ 	.byte	0x04, 0x17
        /*002a*/ 	.short	(.L_39 - .L_38)
.L_38:
        /*002c*/ 	.word	0x00000000
        /*0030*/ 	.short	0x0005
        /*0032*/ 	.short	0x0028
        /*0034*/ 	.byte	0x00, 0xf0, 0x11, 0x00


	//----- nvinfo : EIATTR_KPARAM_INFO
	.align		4
.L_39:
        /*0038*/ 	.byte	0x04, 0x17
        /*003a*/ 	.short	(.L_41 - .L_40)
.L_40:
        /*003c*/ 	.word	0x00000000
        /*0040*/ 	.short	0x0004
        /*0042*/ 	.short	0x0020
        /*0044*/ 	.byte	0x00, 0xf5, 0x21, 0x00


	//----- nvinfo : EIATTR_KPARAM_INFO
	.align		4
.L_41:
        /*0048*/ 	.byte	0x04, 0x17
        /*004a*/ 	.short	(.L_43 - .L_42)
.L_42:
        /*004c*/ 	.word	0x00000000
        /*0050*/ 	.short	0x0003
        /*0052*/ 	.short	0x0018
        /*0054*/ 	.byte	0x00, 0xf5, 0x21, 0x00


	//----- nvinfo : EIATTR_KPARAM_INFO
	.align		4
.L_43:
        /*0058*/ 	.byte	0x04, 0x17
        /*005a*/ 	.short	(.L_45 - .L_44)
.L_44:
        /*005c*/ 	.word	0x00000000
        /*0060*/ 	.short	0x0002
        /*0062*/ 	.short	0x0010
        /*0064*/ 	.byte	0x00, 0xf5, 0x21, 0x00


	//----- nvinfo : EIATTR_KPARAM_INFO
	.align		4
.L_45:
        /*0068*/ 	.byte	0x04, 0x17
        /*006a*/ 	.short	(.L_47 - .L_46)
.L_46:
        /*006c*/ 	.word	0x00000000
        /*0070*/ 	.short	0x0001
        /*0072*/ 	.short	0x0008
        /*0074*/ 	.byte	0x00, 0xf5, 0x21, 0x00


	//----- nvinfo : EIATTR_KPARAM_INFO
	.align		4
.L_47:
        /*0078*/ 	.byte	0x04, 0x17
        /*007a*/ 	.short	(.L_49 - .L_48)
.L_48:
        /*007c*/ 	.word	0x00000000
        /*0080*/ 	.short	0x0000
        /*0082*/ 	.short	0x0000
        /*0084*/ 	.byte	0x00, 0xf5, 0x21, 0x00


	//----- nvinfo : EIATTR_SPARSE_MMA_MASK
	.align		4
.L_49:
        /*0088*/ 	.byte	0x03, 0x50
        /*008a*/ 	.short	0x0000


	//----- nvinfo : EIATTR_MAXREG_COUNT
	.align		4
        /*008c*/ 	.byte	0x03, 0x1b
        /*008e*/ 	.short	0x00ff


	//----- nvinfo : EIATTR_MERCURY_ISA_VERSION
	.align		4
        /*0090*/ 	.byte	0x03, 0x5f
        /*0092*/ 	.short	0x0101


	//----- nvinfo : EIATTR_VRC_CTA_INIT_COUNT
	.align		4
        /*0094*/ 	.byte	0x02, 0x4a
	.zero		1
	.zero		1


	//----- nvinfo : EIATTR_EXIT_INSTR_OFFSETS
	.align		4
        /*0098*/ 	.byte	0x04, 0x1c
        /*009a*/ 	.short	(.L_51 - .L_50)


	//   ....[0]....
.L_50:
        /*009c*/ 	.word	0x000000d0


	//   ....[1]....
        /*00a0*/ 	.word	0x00001000


	//----- nvinfo : EIATTR_CRS_STACK_SIZE
	.align		4
.L_51:
        /*00a4*/ 	.byte	0x04, 0x1e
        /*00a6*/ 	.short	(.L_53 - .L_52)
.L_52:
        /*00a8*/ 	.word	0x00000000


	//----- nvinfo : EIATTR_CBANK_PARAM_SIZE
	.align		4
.L_53:
        /*00ac*/ 	.byte	0x03, 0x19
        /*00ae*/ 	.short	0x0034


	//----- nvinfo : EIATTR_PARAM_CBANK
	.align		4
        /*00b0*/ 	.byte	0x04, 0x0a
        /*00b2*/ 	.short	(.L_55 - .L_54)
	.align		4
.L_54:
        /*00b4*/ 	.word	index@(.nv.constant0.labelWithConnectionInfoMore32)
        /*00b8*/ 	.short	0x0380
        /*00ba*/ 	.short	0x0034


	//----- nvinfo : EIATTR_SW_WAR
	.align		4
.L_55:
        /*00bc*/ 	.byte	0x04, 0x36
        /*00be*/ 	.short	(.L_57 - .L_56)
.L_56:
        /*00c0*/ 	.word	0x00000008
.L_57:


//--------------------- .nv.callgraph             --------------------------
	.section	.nv.callgraph,"",@"SHT_CUDA_CALLGRAPH"
	.align	4
	.sectionentsize	8
	.align		4
        /*0000*/ 	.word	0x00000000
	.align		4
        /*0004*/ 	.word	0xffffffff
	.align		4
        /*0008*/ 	.word	0x00000000
	.align		4
        /*000c*/ 	.word	0xfffffffe
	.align		4
        /*0010*/ 	.word	0x00000000
	.align		4
        /*0014*/ 	.word	0xfffffffd
	.align		4
        /*0018*/ 	.word	0x00000000
	.align		4
        /*001c*/ 	.word	0xfffffffc


//--------------------- .text.labelComponentsFar  --------------------------
	.section	.text.labelComponentsFar,"ax",@progbits
	.align	128
        .global         labelComponentsFar
        .type           labelComponentsFar,@function
        .size           labelComponentsFar,(.L_x_13 - labelComponentsFar)
        .other          labelComponentsFar,@"STO_CUDA_ENTRY STV_DEFAULT"
labelComponentsFar:
.text.labelComponentsFar:
[----:B------:R-:W-:Y:S01]  /*0000*/  LDC R1, c[0x0][0x37c] ;  /* 0x0000df00ff017b82 */ /* 0x000fe20000000800 */
[----:B------:R-:W0:Y:S07]  /*0010*/  S2R R5, SR_TID.Y ;  /* 0x0000000000057919 */ /* 0x000e2e0000002200 */
[----:B------:R-:W1:Y:S01]  /*0020*/  LDC R3, c[0x0][0x360] ;  /* 0x0000d800ff037b82 */ /* 0x000e620000000800 */
[----:B------:R-:W2:Y:S01]  /*0030*/  LDCU.64 UR6, c[0x0][0x398] ;  /* 0x00007300ff0677ac */ /* 0x000ea20008000a00 */
[----:B------:R-:W1:Y:S06]  /*0040*/  S2R R0, SR_TID.X ;  /* 0x0000000000007919 */ /* 0x000e6c0000002100 */
[----:B------:R-:W0:Y:S08]  /*0050*/  S2UR UR5, SR_CTAID.Y ;  /* 0x00000000000579c3 */ /* 0x000e300000002600 */
[----:B------:R-:W0:Y:S08]  /*0060*/  LDC R2, c[0x0][0x364] ;  /* 0x0000d900ff027b82 */ /* 0x000e300000000800 */
[----:B------:R-:W1:Y:S01]  /*0070*/  S2UR UR4, SR_CTAID.X ;  /* 0x00000000000479c3 */ /* 0x000e620000002500 */
[----:B0-----:R-:W-:-:S05]  /*0080*/  IMAD R2, R2, UR5, R5 ;  /* 0x0000000502027c24 */ /* 0x001fca000f8e0205 */
[----:B--2---:R-:W-:Y:S01]  /*0090*/  ISETP.GE.U32.AND P0, PT, R2, UR7, PT ;  /* 0x0000000702007c0c */ /* 0x004fe2000bf06070 */
[----:B-1----:R-:W-:-:S05]  /*00a0*/  IMAD R3, R3, UR4, R0 ;  /* 0x0000000403037c24 */ /* 0x002fca000f8e0200 */
[----:B------:R-:W-:-:S13]  /*00b0*/  ISETP.GE.U32.OR P0, PT, R3, UR6, P0 ;  /* 0x0000000603007c0c */ /* 0x000fda0008706470 */
[----:B------:R-:W-:Y:S05]  /*00c0*/  @P0 EXIT ;  /* 0x000000000000094d */ /* 0x000fea0003800000 */
[----:B------:R-:W0:Y:S01]  /*00d0*/  LDC.64 R4, c[0x0][0x390] ;  /* 0x0000e400ff047b82 */ /* 0x000e220000000a00 */
[----:B------:R-:W1:Y:S01]  /*00e0*/  LDCU.64 UR4, c[0x0][0x358] ;  /* 0x00006b00ff0477ac */ /* 0x000e620008000a00 */
[----:B------:R-:W-:-:S06]  /*00f0*/  IMAD R0, R2, UR6, R3 ;  /* 0x0000000602007c24 */ /* 0x000fcc000f8e0203 */
[----:B------:R-:W2:Y:S01]  /*0100*/  LDC.64 R6, c[0x0][0x380] ;  /* 0x0000e000ff067b82 */ /* 0x000ea20000000a00 */
[----:B0-----:R-:W-:-:S06]  /*0110*/  IMAD.WIDE R4, R0, 0x8, R4 ;  /* 0x0000000800047825 */ /* 0x001fcc00078e0204 */
[----:B-1----:R-:W3:Y:S01]  /*0120*/  LDG.E.64 R4, desc[UR4][R4.64] ;  /* 0x0000000404047981 */ /* 0x002ee2000c1e1b00 */
[----:B--2---:R-:W-:Y:S01]  /*0130*/  IMAD.WIDE R8, R0, 0x4, R6 ;  /* 0x0000000400087825 */ /* 0x004fe200078e0206 */
[----:B---3--:R-:W-:-:S05]  /*0140*/  LOP3.LUT R11, R4, 0xffff, RZ, 0xc0, !PT ;  /* 0x0000ffff040b7812 */ /* 0x008fca00078ec0ff */
[----:B------:R-:W-:Y:S02]  /*0150*/  IMAD.WIDE.U32 R10, R11, 0x4, R8 ;  /* 0x000000040b0a7825 */ /* 0x000fe400078e0008 */
[----:B------:R0:W2:Y:S04]  /*0160*/  LDG.E R8, desc[UR4][R8.64] ;  /* 0x0000000408087981 */ /* 0x0000a8000c1e1900 */
[----:B------:R-:W2:Y:S01]  /*0170*/  LDG.E R11, desc[UR4][R10.64] ;  /* 0x000000040a0b7981 */ /* 0x000ea2000c1e1900 */
[----:B0-----:R-:W-:Y:S02]  /*0180*/  MOV R9, R4 ;  /* 0x0000000400097202 */ /* 0x001fe40000000f00 */
[----:B--2---:R-:W-:-:S13]  /*0190*/  ISETP.GT.AND P0, PT, R11, R8, PT ;  /* 0x000000080b00720c */ /* 0x004fda0003f04270 */
[----:B------:R-:W0:Y:S01]  /*01a0*/  @P0 LDC.64 R12, c[0x0][0x388] ;  /* 0x0000e200ff0c0b82 */ /* 0x000e220000000a00 */
[----:B------:R-:W-:-:S07]  /*01b0*/  @P0 MOV R17, 0x1 ;  /* 0x0000000100110802 */ /* 0x000fce0000000f00 */
[----:B------:R-:W1:Y:S01]  /*01c0*/  @P0 LDC.64 R14, c[0x0][0x3a0] ;  /* 0x0000e800ff0e0b82 */ /* 0x000e620000000a00 */
[----:B0-----:R-:W-:-:S05]  /*01d0*/  @P0 IMAD.WIDE R12, R0, 0x4, R12 ;  /* 0x00000004000c0825 */ /* 0x001fca00078e020c */
[----:B------:R0:W-:Y:S04]  /*01e0*/  @P0 STG.E desc[UR4][R12.64], R11 ;  /* 0x0000000b0c000986 */ /* 0x0001e8000c101904 */
[----:B-1----:R0:W-:Y:S01]  /*01f0*/  @P0 STG.E desc[UR4][R14.64], R17 ;  /* 0x000000110e000986 */ /* 0x0021e2000c101904 */
[----:B------:R-:W-:Y:S05]  /*0200*/  @P0 EXIT ;  /* 0x000000000000094d */ /* 0x000fea0003800000 */
[----:B------:R-:W-:-:S05]  /*0210*/  LEA.HI R4, R9, R2, RZ, 0x10 ;  /* 0x0000000209047211 */ /* 0x000fca00078f80ff */
[----:B0-----:R-:W-:-:S04]  /*0220*/  IMAD R11, R4, UR6, R3 ;  /* 0x00000006040b7c24 */ /* 0x001fc8000f8e0203 */
[----:B------:R-:W-:-:S06]  /*0230*/  IMAD.WIDE.U32 R10, R11, 0x4, R6 ;  /* 0x000000040b0a7825 */ /* 0x000fcc00078e0006 */
[----:B------:R-:W2:Y:S02]  /*0240*/  LDG.E R11, desc[UR4][R10.64] ;  /* 0x000000040a0b7981 */ /* 0x000ea4000c1e1900 */
        /* <DEDUP_REMOVED lines=8> */
[----:B0-----:R-:W-:-:S04]  /*02d0*/  LOP3.LUT R9, R5, 0xffff, RZ, 0xc0, !PT ;  /* 0x0000ffff05097812 */ /* 0x001fc800078ec0ff */
[----:B------:R-:W-:-:S05]  /*02e0*/  IADD3 R9, PT, PT, R0, -R9, RZ ;  /* 0x8000000900097210 */ /* 0x000fca0007ffe0ff */
[----:B------:R-:W-:-:S06]  /*02f0*/  IMAD.WIDE R10, R9, 0x4, R6 ;  /* 0x00000004090a7825 */ /* 0x000fcc00078e0206 */
        /* <DEDUP_REMOVED lines=9> */
[----:B------:R-:W-:-:S04]  /*0390*/  PRMT R5, R5, 0x7732, RZ ;  /* 0x0000773205057816 */ /* 0x000fc800000000ff */
[----:B------:R-:W-:-:S05]  /*03a0*/  IADD3 R2, PT, PT, R2, -R5, RZ ;  /* 0x8000000502027210 */ /* 0x000fca0007ffe0ff */
[----:B------:R-:W-:-:S04]  /*03b0*/  IMAD R3, R2, UR6, R3 ;  /* 0x0000000602037c24 */ /* 0x000fc8000f8e0203 */
[----:B------:R-:W-:-:S06]  /*03c0*/  IMAD.WIDE.U32 R6, R3, 0x4, R6 ;  /* 0x0000000403067825 */ /* 0x000fcc00078e0006 */
[----:B------:R-:W2:Y:S02]  /*03d0*/  LDG.E R7, desc[UR4][R6.64] ;  /* 0x0000000406077981 */ /* 0x000ea4000c1e1900 */
[----:B--2---:R-:W-:-:S13]  /*03e0*/  ISETP.GT.AND P0, PT, R7, R8, PT ;  /* 0x000000080700720c */ /* 0x004fda0003f04270 */
[----:B------:R-:W1:Y:S01]  /*03f0*/  @P0 LDC.64 R2, c[0x0][0x388] ;  /* 0x0000e200ff020b82 */ /* 0x000e620000000a00 */
[----:B0-----:R-:W-:-:S07]  /*0400*/  @P0 MOV R9, 0x1 ;  /* 0x0000000100090802 */ /* 0x001fce0000000f00 */
[----:B------:R-:W0:Y:S01]  /*0410*/  @P0 LDC.64 R4, c[0x0][0x3a0] ;  /* 0x0000e800ff040b82 */ /* 0x000e220000000a00 */
[----:B-1----:R-:W-:-:S05]  /*0420*/  @P0 IMAD.WIDE R2, R0, 0x4, R2 ;  /* 0x0000000400020825 */ /* 0x002fca00078e0202 */
[----:B------:R1:W-:Y:S04]  /*0430*/  @P0 STG.E desc[UR4][R2.64], R7 ;  /* 0x0000000702000986 */ /* 0x0003e8000c101904 */
[----:B0-----:R1:W-:Y:S01]  /*0440*/  @P0 STG.E desc[UR4][R4.64], R9 ;  /* 0x0000000904000986 */ /* 0x0013e2000c101904 */
[----:B------:R-:W-:Y:S05]  /*0450*/  @P0 EXIT ;  /* 0x000000000000094d */ /* 0x000fea0003800000 */
[----:B-1----:R-:W0:Y:S02]  /*0460*/  LDC.64 R2, c[0x0][0x388] ;  /* 0x0000e200ff027b82 */ /* 0x002e240000000a00 */
[----:B0-----:R-:W-:-:S05]  /*0470*/  IMAD.WIDE R2, R0, 0x4, R2 ;  /* 0x0000000400027825 */ /* 0x001fca00078e0202 */
[----:B------:R-:W-:Y:S01]  /*0480*/  STG.E desc[UR4][R2.64], R8 ;  /* 0x0000000802007986 */ /* 0x000fe2000c101904 */
[----:B------:R-:W-:Y:S05]  /*0490*/  EXIT ;  /* 0x000000000000794d */ /* 0x000fea0003800000 */
.L_x_0:
[----:B------:R-:W-:-:S00]  /*04a0*/  BRA `(.L_x_0) ;  /* 0xfffffffc00fc7947 */ /* 0x000fc0000383ffff */
[----:B------:R-:W-:-:S00]  /*04b0*/  NOP ;  /* 0x0000000000007918 */ /* 0x000fc00000000000 */
        /* <DEDUP_REMOVED lines=12> */
.L_x_13:


//--------------------- .text.labelWithConnectionInfoMore32 --------------------------
	.section	.text.labelWithConnectionInfoMore32,"ax",@progbits
	.align	128
        .global         labelWithConnectionInfoMore32
        .type           labelWithConnectionInfoMore32,@function
        .size           labelWithConnectionInfoMore32,(.L_x_14 - labelWithConnectionInfoMore32)
        .other          labelWithConnectionInfoMore32,@"STO_CUDA_ENTRY STV_DEFAULT"
labelWithConnectionInfoMore32:
.text.labelWithConnectionInfoMore32:
[----:B------:R-:W-:Y:S01]  /*0000*/  LDC R1, c[0x0][0x37c] ;  /* 0x0000df00ff017b82 */ /* 0x000fe20000000800 */
[----:B------:R-:W0:Y:S07]  /*0010*/  S2R R5, SR_TID.Y ;  /* 0x0000000000057919 */ /* 0x000e2e0000002200 */
[----:B------:R-:W1:Y:S01]  /*0020*/  LDC R10, c[0x0][0x360] ;  /* 0x0000d800ff0a7b82 */ /* 0x000e620000000800 */
[----:B------:R-:W2:Y:S01]  /*0030*/  LDCU UR4, c[0x0][0x3b0] ;  /* 0x00007600ff0477ac */ /* 0x000ea20008000800 */
[----:B------:R-:W1:Y:S06]  /*0040*/  S2R R3, SR_TID.X ;  /* 0x0000000000037919 */ /* 0x000e6c0000002100 */
[----:B------:R-:W0:Y:S08]  /*0050*/  S2UR UR6, SR_CTAID.Y ;  /* 0x00000000000679c3 */ /* 0x000e300000002600 */
[----:B------:R-:W0:Y:S08]  /*0060*/  LDC R6, c[0x0][0x364] ;  /* 0x0000d900ff067b82 */ /* 0x000e300000000800 */
[----:B------:R-:W1:Y:S08]  /*0070*/  S2UR UR5, SR_CTAID.X ;  /* 0x00000000000579c3 */ /* 0x000e700000002500 */
[----:B------:R-:W3:Y:S01]  /*0080*/  LDC R7, c[0x0][0x3ac] ;  /* 0x0000eb00ff077b82 */ /* 0x000ee20000000800 */
[----:B0-----:R-:W-:-:S05]  /*0090*/  IMAD R6, R6, UR6, R5 ;  /* 0x0000000606067c24 */ /* 0x001fca000f8e0205 */
[----:B--2---:R-:W-:Y:S01]  /*00a0*/  ISETP.GE.U32.AND P0, PT, R6, UR4, PT ;  /* 0x0000000406007c0c */ /* 0x004fe2000bf06070 */
[----:B-1----:R-:W-:-:S05]  /*00b0*/  IMAD R10, R10, UR5, R3 ;  /* 0x000000050a0a7c24 */ /* 0x002fca000f8e0203 */
[----:B---3--:R-:W-:-:S13]  /*00c0*/  ISETP.GE.U32.OR P0, PT, R10, R7, P0 ;  /* 0x000000070a00720c */ /* 0x008fda0000706470 */
[----:B------:R-:W-:Y:S05]  /*00d0*/  @P0 EXIT ;  /* 0x000000000000094d */ /* 0x000fea0003800000 */
[----:B------:R-:W0:Y:S01]  /*00e0*/  LDCU.128 UR8, c[0x0][0x390] ;  /* 0x00007200ff0877ac */ /* 0x000e220008000c00 */
[----:B------:R-:W-:Y:S01]  /*00f0*/  IMAD R5, R6, R7, R10 ;  /* 0x0000000706057224 */ /* 0x000fe200078e020a */
[----:B------:R-:W1:Y:S01]  /*0100*/  LDCU.64 UR12, c[0x0][0x3a0] ;  /* 0x00007400ff0c77ac */ /* 0x000e620008000a00 */
[----:B------:R-:W2:Y:S03]  /*0110*/  LDCU.64 UR6, c[0x0][0x358] ;  /* 0x00006b00ff0677ac */ /* 0x000ea60008000a00 */
[C---:B0-----:R-:W-:Y:S02]  /*0120*/  IADD3 R12, P0, PT, R5.reuse, UR8, RZ ;  /* 0x00000008050c7c10 */ /* 0x041fe4000ff1e0ff */
[C---:B------:R-:W-:Y:S02]  /*0130*/  IADD3 R14, P1, PT, R5.reuse, UR10, RZ ;  /* 0x0000000a050e7c10 */ /* 0x040fe4000ff3e0ff */
[----:B-1----:R-:W-:Y:S01]  /*0140*/  IADD3 R16, P2, PT, R5, UR12, RZ ;  /* 0x0000000c05107c10 */ /* 0x002fe2000ff5e0ff */
[----:B------:R-:W-:-:S02]  /*0150*/  IMAD.X R13, RZ, RZ, UR9, P0 ;  /* 0x00000009ff0d7e24 */ /* 0x000fc400080e06ff */
[----:B------:R-:W-:Y:S02]  /*0160*/  IMAD.X R15, RZ, RZ, UR11, P1 ;  /* 0x0000000bff0f7e24 */ /* 0x000fe400088e06ff */
[----:B------:R-:W-:Y:S01]  /*0170*/  IMAD.X R17, RZ, RZ, UR13, P2 ;  /* 0x0000000dff117e24 */ /* 0x000fe200090e06ff */
[----:B--2---:R0:W5:Y:S04]  /*0180*/  LDG.E.U8 R4, desc[UR6][R12.64] ;  /* 0x000000060c047981 */ /* 0x004168000c1e1100 */
[----:B------:R0:W5:Y:S04]  /*0190*/  LDG.E.U8 R2, desc[UR6][R14.64] ;  /* 0x000000060e027981 */ /* 0x000168000c1e1100 */
[----:B------:R0:W5:Y:S01]  /*01a0*/  LDG.E.U8 R0, desc[UR6][R16.64] ;  /* 0x0000000610007981 */ /* 0x000162000c1e1100 */
[----:B------:R-:W-:Y:S01]  /*01b0*/  VIADD R3, R7, 0xffffffff ;  /* 0xffffffff07037836 */ /* 0x000fe20000000000 */
[----:B------:R-:W-:Y:S01]  /*01c0*/  BSSY.RECONVERGENT B0, `(.L_x_1) ;  /* 0x000002b000007945 */ /* 0x000fe20003800200 */
[----:B------:R-:W-:-:S02]  /*01d0*/  ISETP.NE.AND P0, PT, R10, RZ, PT ;  /* 0x000000ff0a00720c */ /* 0x000fc40003f05270 */
[----:B------:R-:W-:Y:S02]  /*01e0*/  PRMT R9, RZ, 0x7610, R9 ;  /* 0x00007610ff097816 */ /* 0x000fe40000000009 */
[----:B------:R-:W-:Y:S01]  /*01f0*/  ISETP.GE.U32.AND P1, PT, R10, R3, PT ;  /* 0x000000030a00720c */ /* 0x000fe20003f26070 */
[----:B------:R-:W-:-:S12]  /*0200*/  IMAD.MOV.U32 R3, RZ, RZ, RZ ;  /* 0x000000ffff037224 */ /* 0x000fd800078e00ff */
[----:B0-----:R-:W-:Y:S05]  /*0210*/  @P1 BRA `(.L_x_2) ;  /* 0x0000000000941947 */ /* 0x001fea0003800000 */
[----:B------:R-:W-:-:S05]  /*0220*/  VIADD R11, R5, 0x1 ;  /* 0x00000001050b7836 */ /* 0x000fca0000000000 */
[----:B------:R-:W-:-:S05]  /*0230*/  IADD3 R12, P1, PT, R11, UR8, RZ ;  /* 0x000000080b0c7c10 */ /* 0x000fca000ff3e0ff */
[----:B------:R-:W-:-:S05]  /*0240*/  IMAD.X R13, RZ, RZ, UR9, P1 ;  /* 0x00000009ff0d7e24 */ /* 0x000fca00088e06ff */
[----:B------:R-:W2:Y:S02]  /*0250*/  LDG.E.U8 R12, desc[UR6][R12.64] ;  /* 0x000000060c0c7981 */ /* 0x000ea4000c1e1100 */
[CC--:B--2--5:R-:W-:Y:S02]  /*0260*/  VIMNMX.U16x2 R8, PT, PT, R12.reuse, R4.reuse, PT ;  /* 0x000000040c087248 */ /* 0x0e4fe40003fe0200 */
[----:B------:R-:W-:-:S03]  /*0270*/  VIMNMX.U16x2 R13, PT, PT, R12, R4, !PT ;  /* 0x000000040c0d7248 */ /* 0x000fc60007fe0200 */
[--C-:B------:R-:W-:Y:S01]  /*0280*/  IMAD.MOV R15, RZ, RZ, -R8.reuse ;  /* 0x000000ffff0f7224 */ /* 0x100fe200078e0a08 */
[----:B------:R-:W-:-:S04]  /*0290*/  PRMT R8, R13, 0x7610, R8 ;  /* 0x000076100d087816 */ /* 0x000fc80000000008 */
[----:B------:R-:W-:-:S05]  /*02a0*/  PRMT R15, R15, 0x7710, RZ ;  /* 0x000077100f0f7816 */ /* 0x000fca00000000ff */
[----:B------:R-:W-:-:S05]  /*02b0*/  IMAD.IADD R8, R8, 0x1, R15 ;  /* 0x0000000108087824 */ /* 0x000fca00078e020f */
[----:B------:R-:W-:-:S04]  /*02c0*/  LOP3.LUT R8, R8, 0xffff, RZ, 0xc0, !PT ;  /* 0x0000ffff08087812 */ /* 0x000fc800078ec0ff */
[----:B------:R-:W-:-:S13]  /*02d0*/  ISETP.GT.U32.AND P1, PT, R8, 0x13, PT ;  /* 0x000000130800780c */ /* 0x000fda0003f24070 */
[----:B------:R-:W-:Y:S05]  /*02e0*/  @P1 BRA `(.L_x_2) ;  /* 0x0000000000601947 */ /* 0x000fea0003800000 */
[----:B------:R-:W-:-:S05]  /*02f0*/  IADD3 R14, P1, PT, R11, UR10, RZ ;  /* 0x0000000a0b0e7c10 */ /* 0x000fca000ff3e0ff */
[----:B------:R-:W-:-:S05]  /*0300*/  IMAD.X R15, RZ, RZ, UR11, P1 ;  /* 0x0000000bff0f7e24 */ /* 0x000fca00088e06ff */
[----:B------:R-:W2:Y:S01]  /*0310*/  LDG.E.U8 R8, desc[UR6][R14.64] ;  /* 0x000000060e087981 */ /* 0x000ea2000c1e1100 */
[----:B------:R-:W-:-:S05]  /*0320*/  IADD3 R12, P1, PT, R11, UR12, RZ ;  /* 0x0000000c0b0c7c10 */ /* 0x000fca000ff3e0ff */
[----:B------:R-:W-:-:S05]  /*0330*/  IMAD.X R13, RZ, RZ, UR13, P1 ;  /* 0x0000000dff0d7e24 */ /* 0x000fca00088e06ff */
[----:B------:R-:W3:Y:S01]  /*0340*/  LDG.E.U8 R12, desc[UR6][R12.64] ;  /* 0x000000060c0c7981 */ /* 0x000ee2000c1e1100 */
[CC--:B--2---:R-:W-:Y:S02]  /*0350*/  VIMNMX.U16x2 R11, PT, PT, R8.reuse, R2.reuse, PT ;  /* 0x00000002080b7248 */ /* 0x0c4fe40003fe0200 */
[----:B------:R-:W-:-:S03]  /*0360*/  VIMNMX.U16x2 R8, PT, PT, R8, R2, !PT ;  /* 0x0000000208087248 */ /* 0x000fc60007fe0200 */
[----:B------:R-:W-:-:S05]  /*0370*/  IMAD.MOV R11, RZ, RZ, -R11 ;  /* 0x000000ffff0b7224 */ /* 0x000fca00078e0a0b */
[----:B------:R-:W-:-:S05]  /*0380*/  PRMT R11, R11, 0x7710, RZ ;  /* 0x000077100b0b7816 */ /* 0x000fca00000000ff */
[----:B------:R-:W-:-:S05]  /*0390*/  IMAD.IADD R8, R8, 0x1, R11 ;  /* 0x0000000108087824 */ /* 0x000fca00078e020b */
[----:B------:R-:W-:-:S04]  /*03a0*/  LOP3.LUT R8, R8, 0xffff, RZ, 0xc0, !PT ;  /* 0x0000ffff08087812 */ /* 0x000fc800078ec0ff */
[----:B------:R-:W-:-:S13]  /*03b0*/  ISETP.GT.U32.AND P1, PT, R8, 0x13, PT ;  /* 0x000000130800780c */ /* 0x000fda0003f24070 */
[CC--:B---3--:R-:W-:Y:S02]  /*03c0*/  @!P1 VIMNMX.U16x2 R8, PT, PT, R12.reuse, R0.reuse, PT ;  /* 0x000000000c089248 */ /* 0x0c8fe40003fe0200 */
[----:B------:R-:W-:-:S03]  /*03d0*/  @!P1 VIMNMX.U16x2 R12, PT, PT, R12, R0, !PT ;  /* 0x000000000c0c9248 */ /* 0x000fc60007fe0200 */
[--C-:B------:R-:W-:Y:S01]  /*03e0*/  @!P1 IMAD.MOV R11, RZ, RZ, -R8.reuse ;  /* 0x000000ffff0b9224 */ /* 0x100fe200078e0a08 */
[----:B------:R-:W-:-:S04]  /*03f0*/  @!P1 PRMT R8, R12, 0x7610, R8 ;  /* 0x000076100c089816 */ /* 0x000fc80000000008 */
[----:B------:R-:W-:-:S05]  /*0400*/  @!P1 PRMT R11, R11, 0x7710, RZ ;  /* 0x000077100b0b9816 */ /* 0x000fca00000000ff */
[----:B------:R-:W-:-:S05]  /*0410*/  @!P1 IMAD.IADD R8, R8, 0x1, R11 ;  /* 0x0000000108089824 */ /* 0x000fca00078e020b */
[----:B------:R-:W-:-:S04]  /*0420*/  @!P1 LOP3.LUT R8, R8, 0xffff, RZ, 0xc0, !PT ;  /* 0x0000ffff08089812 */ /* 0x000fc800078ec0ff */
[----:B------:R-:W-:-:S04]  /*0430*/  @!P1 ISETP.GE.U32.AND P2, PT, R8, 0x14, PT ;  /* 0x000000140800980c */ /* 0x000fc80003f46070 */
[----:B------:R-:W-:Y:S02]  /*0440*/  @!P1 SEL R8, RZ, 0x1, P2 ;  /* 0x00000001ff089807 */ /* 0x000fe40001000000 */
[----:B------:R-:W-:Y:S02]  /*0450*/  @!P1 SEL R3, RZ, 0x80000000, P2 ;  /* 0x80000000ff039807 */ /* 0x000fe40001000000 */
[----:B------:R-:W-:-:S07]  /*0460*/  @!P1 PRMT R9, R8, 0x7610, R9 ;  /* 0x0000761008099816 */ /* 0x000fce0000000009 */
.L_x_2:
[----:B------:R-:W-:Y:S05]  /*0470*/  BSYNC.RECONVERGENT B0 ;  /* 0x0000000000007941 */ /* 0x000fea0003800200 */
.L_x_1:
[----:B------:R-:W-:Y:S01]  /*0480*/  BSSY.RECONVERGENT B0, `(.L_x_3) ;  /* 0x0000029000007945 */ /* 0x000fe20003800200 */
[----:B------:R-:W-:-:S03]  /*0490*/  PRMT R11, RZ, 0x7610, R11 ;  /* 0x00007610ff0b7816 */ /* 0x000fc6000000000b */
[----:B------:R-:W-:Y:S05]  /*04a0*/  @!P0 BRA `(.L_x_4) ;  /* 0x0000000000988947 */ /* 0x000fea0003800000 */
        /* <DEDUP_REMOVED lines=15> */
[----:B------:R-:W2:Y:S02]  /*05a0*/  LDG.E.U8 R14, desc[UR6][R14.64] ;  /* 0x000000060e0e7981 */ /* 0x000ea4000c1e1100 */
[CC--:B--2---:R-:W-:Y:S02]  /*05b0*/  VIMNMX.U16x2 R12, PT, PT, R14.reuse, R2.reuse, PT ;  /* 0x000000020e0c7248 */ /* 0x0c4fe40003fe0200 */
[----:B------:R-:W-:-:S03]  /*05c0*/  VIMNMX.U16x2 R15, PT, PT, R14, R2, !PT ;  /* 0x000000020e0f7248 */ /* 0x000fc60007fe0200 */
[--C-:B------:R-:W-:Y:S01]  /*05d0*/  IMAD.MOV R13, RZ, RZ, -R12.reuse ;  /* 0x000000ffff0d7224 */ /* 0x100fe200078e0a0c */
[----:B------:R-:W-:-:S04]  /*05e0*/  PRMT R12, R15, 0x7610, R12 ;  /* 0x000076100f0c7816 */ /* 0x000fc8000000000c */
[----:B------:R-:W-:-:S05]  /*05f0*/  PRMT R13, R13, 0x7710, RZ ;  /* 0x000077100d0d7816 */ /* 0x000fca00000000ff */
[----:B------:R-:W-:-:S05]  /*0600*/  IMAD.IADD R12, R12, 0x1, R13 ;  /* 0x000000010c0c7824 */ /* 0x000fca00078e020d */
[----:B------:R-:W-:Y:S02]  /*0610*/  LOP3.LUT R13, R12, 0xffff, RZ, 0xc0, !PT ;  /* 0x0000ffff0c0d7812 */ /* 0x000fe400078ec0ff */
[----:B------:R-:W-:Y:S02]  /*0620*/  IADD3 R12, P1, PT, R8, UR12, RZ ;  /* 0x0000000c080c7c10 */ /* 0x000fe4000ff3e0ff */
[----:B------:R-:W-:-:S03]  /*0630*/  ISETP.GT.U32.AND P0, PT, R13, 0x13, PT ;  /* 0x000000130d00780c */ /* 0x000fc60003f04070 */
[----:B------:R-:W-:-:S10]  /*0640*/  IMAD.X R13, RZ, RZ, UR13, P1 ;  /* 0x0000000dff0d7e24 */ /* 0x000fd400088e06ff */
[----:B------:R-:W-:Y:S05]  /*0650*/  @P0 BRA `(.L_x_4) ;  /* 0x00000000002c0947 */ /* 0x000fea0003800000 */
[----:B------:R-:W2:Y:S02]  /*0660*/  LDG.E.U8 R12, desc[UR6][R12.64] ;  /* 0x000000060c0c7981 */ /* 0x000ea4000c1e1100 */
[CC--:B--2---:R-:W-:Y:S02]  /*0670*/  VIMNMX.U16x2 R8, PT, PT, R12.reuse, R0.reuse, PT ;  /* 0x000000000c087248 */ /* 0x0c4fe40003fe0200 */
[----:B------:R-:W-:-:S03]  /*0680*/  VIMNMX.U16x2 R13, PT, PT, R12, R0, !PT ;  /* 0x000000000c0d7248 */ /* 0x000fc60007fe0200 */
[--C-:B------:R-:W-:Y:S01]  /*0690*/  IMAD.MOV R11, RZ, RZ, -R8.reuse ;  /* 0x000000ffff0b7224 */ /* 0x100fe200078e0a08 */
[----:B------:R-:W-:-:S04]  /*06a0*/  PRMT R8, R13, 0x7610, R8 ;  /* 0x000076100d087816 */ /* 0x000fc80000000008 */
[----:B------:R-:W-:-:S05]  /*06b0*/  PRMT R11, R11, 0x7710, RZ ;  /* 0x000077100b0b7816 */ /* 0x000fca00000000ff */
[----:B------:R-:W-:-:S05]  /*06c0*/  IMAD.IADD R8, R8, 0x1, R11 ;  /* 0x0000000108087824 */ /* 0x000fca00078e020b */
[----:B------:R-:W-:-:S04]  /*06d0*/  LOP3.LUT R8, R8, 0xffff, RZ, 0xc0, !PT ;  /* 0x0000ffff08087812 */ /* 0x000fc800078ec0ff */
[----:B------:R-:W-:-:S04]  /*06e0*/  ISETP.GE.U32.AND P0, PT, R8, 0x14, PT ;  /* 0x000000140800780c */ /* 0x000fc80003f06070 */
[----:B------:R-:W-:-:S09]  /*06f0*/  SEL R11, RZ, 0x1, P0 ;  /* 0x00000001ff0b7807 */ /* 0x000fd20000000000 */
[----:B------:R-:W-:-:S07]  /*0700*/  @!P0 LOP3.LUT R3, R3, 0x40000000, RZ, 0xfc, !PT ;  /* 0x4000000003038812 */ /* 0x000fce00078efcff */
.L_x_4:
[----:B------:R-:W-:Y:S05]  /*0710*/  BSYNC.RECONVERGENT B0 ;  /* 0x0000000000007941 */ /* 0x000fea0003800200 */
.L_x_3:
[----:B------:R-:W-:Y:S01]  /*0720*/  UIADD3 UR4, UPT, UPT, UR4, -0x1, URZ ;  /* 0xffffffff04047890 */ /* 0x000fe2000fffe0ff */
[----:B------:R-:W-:Y:S01]  /*0730*/  BSSY.RECONVERGENT B0, `(.L_x_5) ;  /* 0x000002a000007945 */ /* 0x000fe20003800200 */
[----:B------:R-:W-:-:S04]  /*0740*/  PRMT R11, R11, 0x5410, RZ ;  /* 0x000054100b0b7816 */ /* 0x000fc800000000ff */
[----:B------:R-:W-:-:S13]  /*0750*/  ISETP.GE.U32.AND P0, PT, R6, UR4, PT ;  /* 0x0000000406007c0c */ /* 0x000fda000bf06070 */
[----:B------:R-:W-:Y:S05]  /*0760*/  @P0 BRA `(.L_x_6) ;  /* 0x0000000000980947 */ /* 0x000fea0003800000 */
[----:B------:R-:W-:-:S05]  /*0770*/  IMAD.IADD R8, R5, 0x1, R7 ;  /* 0x0000000105087824 */ /* 0x000fca00078e0207 */
        /* <DEDUP_REMOVED lines=17> */
[----:B------:R-:W-:-:S05]  /*0890*/  IMAD.MOV R13, RZ, RZ, -R13 ;  /* 0x000000ffff0d7224 */ /* 0x000fca00078e0a0d */
        /* <DEDUP_REMOVED lines=16> */
[----:B------:R-:W-:-:S04]  /*09a0*/  SEL R8, RZ, 0x1, P0 ;  /* 0x00000001ff087807 */ /* 0x000fc80000000000 */
[----:B------:R-:W-:-:S05]  /*09b0*/  PRMT R11, R11, 0x5410, R8 ;  /* 0x000054100b0b7816 */ /* 0x000fca0000000008 */
[----:B------:R-:W-:-:S07]  /*09c0*/  @!P0 LOP3.LUT R3, R3, 0x20000000, RZ, 0xfc, !PT ;  /* 0x2000000003038812 */ /* 0x000fce00078efcff */
.L_x_6:
[----:B------:R-:W-:Y:S05]  /*09d0*/  BSYNC.RECONVERGENT B0 ;  /* 0x0000000000007941 */ /* 0x000fea0003800200 */
.L_x_5:
[----:B------:R-:W-:Y:S01]  /*09e0*/  ISETP.NE.AND P0, PT, R6, RZ, PT ;  /* 0x000000ff0600720c */ /* 0x000fe20003f05270 */
[----:B------:R-:W-:Y:S01]  /*09f0*/  BSSY.RECONVERGENT B0, `(.L_x_7) ;  /* 0x0000028000007945 */ /* 0x000fe20003800200 */
[----:B------:R-:W-:-:S11]  /*0a00*/  PRMT R12, RZ, 0x7610, R12 ;  /* 0x00007610ff0c7816 */ /* 0x000fd6000000000c */
[----:B------:R-:W-:Y:S05]  /*0a10*/  @!P0 BRA `(.L_x_8) ;  /* 0x0000000000948947 */ /* 0x000fea0003800000 */
[----:B------:R-:W-:-:S04]  /*0a20*/  IMAD R13, R6, R7, -R7 ;  /* 0x00000007060d7224 */ /* 0x000fc800078e0a07 */
[----:B------:R-:W-:-:S05]  /*0a30*/  IMAD.IADD R14, R10, 0x1, R13 ;  /* 0x000000010a0e7824 */ /* 0x000fca00078e020d */
[----:B------:R-:W-:-:S05]  /*0a40*/  IADD3 R16, P0, PT, R14, UR8, RZ ;  /* 0x000000080e107c10 */ /* 0x000fca000ff1e0ff */
[----:B------:R-:W-:-:S05]  /*0a50*/  IMAD.X R17, RZ, RZ, UR9, P0 ;  /* 0x00000009ff117e24 */ /* 0x000fca00080e06ff */
[----:B------:R-:W2:Y:S02]  /*0a60*/  LDG.E.U8 R8, desc[UR6][R16.64] ;  /* 0x0000000610087981 */ /* 0x000ea4000c1e1100 */
[CC--:B--2--5:R-:W-:Y:S02]  /*0a70*/  VIMNMX.U16x2 R13, PT, PT, R8.reuse, R4.reuse, PT ;  /* 0x00000004080d7248 */ /* 0x0e4fe40003fe0200 */
[----:B------:R-:W-:-:S03]  /*0a80*/  VIMNMX.U16x2 R8, PT, PT, R8, R4, !PT ;  /* 0x0000000408087248 */ /* 0x000fc60007fe0200 */
[----:B------:R-:W-:-:S05]  /*0a90*/  IMAD.MOV R13, RZ, RZ, -R13 ;  /* 0x000000ffff0d7224 */ /* 0x000fca00078e0a0d */
        /* <DEDUP_REMOVED lines=9> */
[----:B------:R-:W-:Y:S01]  /*0b30*/  IMAD.X R15, RZ, RZ, UR13, P0 ;  /* 0x0000000dff0f7e24 */ /* 0x000fe200080e06ff */
[CC--:B--2---:R-:W-:Y:S02]  /*0b40*/  VIMNMX.U16x2 R13, PT, PT, R8.reuse, R2.reuse, PT ;  /* 0x00000002080d7248 */ /* 0x0c4fe40003fe0200 */
[----:B------:R-:W-:-:S03]  /*0b50*/  VIMNMX.U16x2 R8, PT, PT, R8, R2, !PT ;  /* 0x0000000208087248 */ /* 0x000fc60007fe0200 */
[----:B------:R-:W-:-:S05]  /*0b60*/  IMAD.MOV R13, RZ, RZ, -R13 ;  /* 0x000000ffff0d7224 */ /* 0x000fca00078e0a0d */
[----:B------:R-:W-:-:S05]  /*0b70*/  PRMT R13, R13, 0x7710, RZ ;  /* 0x000077100d0d7816 */ /* 0x000fca00000000ff */
[----:B------:R-:W-:-:S05]  /*0b80*/  IMAD.IADD R8, R8, 0x1, R13 ;  /* 0x0000000108087824 */ /* 0x000fca00078e020d */
[----:B------:R-:W-:-:S04]  /*0b90*/  LOP3.LUT R8, R8, 0xffff, RZ, 0xc0, !PT ;  /* 0x0000ffff08087812 */ /* 0x000fc800078ec0ff */
[----:B------:R-:W-:-:S13]  /*0ba0*/  ISETP.GT.U32.AND P0, PT, R8, 0x13, PT ;  /* 0x000000130800780c */ /* 0x000fda0003f04070 */
        /* <DEDUP_REMOVED lines=12> */
.L_x_8:
[----:B------:R-:W-:Y:S05]  /*0c70*/  BSYNC.RECONVERGENT B0 ;  /* 0x0000000000007941 */ /* 0x000fea0003800200 */
.L_x_7:
[----:B------:R-:W-:Y:S01]  /*0c80*/  IMAD.IADD R13, R7, 0x1, -R10 ;  /* 0x00000001070d7824 */ /* 0x000fe200078e0a0a */
[----:B------:R-:W0:Y:S01]  /*0c90*/  LDCU.64 UR10, c[0x0][0x3a0] ;  /* 0x00007400ff0a77ac */ /* 0x000e220008000a00 */
[----:B------:R-:W-:Y:S03]  /*0ca0*/  BSSY.RECONVERGENT B0, `(.L_x_9) ;  /* 0x000002b000007945 */ /* 0x000fe60003800200 */
[----:B------:R-:W-:Y:S01]  /*0cb0*/  ISETP.GE.U32.AND P0, PT, R10, R13, PT ;  /* 0x0000000d0a00720c */ /* 0x000fe20003f06070 */
[----:B------:R-:W1:Y:S01]  /*0cc0*/  LDCU.64 UR8, c[0x0][0x390] ;  /* 0x00007200ff0877ac */ /* 0x000e620008000a00 */
[----:B------:R-:W2:Y:S11]  /*0cd0*/  LDCU.64 UR12, c[0x0][0x398] ;  /* 0x00007300ff0c77ac */ /* 0x000eb60008000a00 */
[----:B------:R-:W-:Y:S05]  /*0ce0*/  @P0 BRA `(.L_x_10) ;  /* 0x0000000000980947 */ /* 0x000fea0003800000 */
[----:B------:R-:W3:Y:S01]  /*0cf0*/  LDCU.U16 UR4, c[0x0][0x3ac] ;  /* 0x00007580ff0477ac */ /* 0x000ee20008000400 */
[----:B------:R-:W-:Y:S01]  /*0d00*/  IMAD.SHL.U32 R8, R10, 0x2, RZ ;  /* 0x000000020a087824 */ /* 0x000fe200078e00ff */
[----:B------:R-:W-:Y:S01]  /*0d10*/  PRMT R12, R12, 0x5410, R9 ;  /* 0x000054100c0c7816 */ /* 0x000fe20000000009 */
[----:B------:R-:W-:Y:S02]  /*0d20*/  IMAD R14, R6, R7, 0x1 ;  /* 0x00000001060e7424 */ /* 0x000fe400078e0207 */
[----:B------:R-:W-:Y:S01]  /*0d30*/  IMAD.MOV.U32 R15, RZ, RZ, R10 ;  /* 0x000000ffff0f7224 */ /* 0x000fe200078e000a */
[----:B------:R-:W-:-:S05]  /*0d40*/  LOP3.LUT R8, RZ, R8, RZ, 0x33, !PT ;  /* 0x00000008ff087212 */ /* 0x000fca00078e33ff */
[----:B---3--:R-:W-:-:S07]  /*0d50*/  VIADD R16, R8, UR4 ;  /* 0x0000000408107c36 */ /* 0x008fce0008000000 */
.L_x_11:
[----:B------:R-:W-:-:S05]  /*0d60*/  IMAD.IADD R17, R14, 0x1, R15 ;  /* 0x000000010e117824 */ /* 0x000fca00078e020f */
[----:B-1----:R-:W-:-:S05]  /*0d70*/  IADD3 R6, P0, PT, R17, UR8, RZ ;  /* 0x0000000811067c10 */ /* 0x002fca000ff1e0ff */
[----:B------:R-:W-:-:S06]  /*0d80*/  IMAD.X R7, RZ, RZ, UR9, P0 ;  /* 0x00000009ff077e24 */ /* 0x000fcc00080e06ff */
[----:B------:R-:W3:Y:S01]  /*0d90*/  LDG.E.U8 R7, desc[UR6][R6.64] ;  /* 0x0000000606077981 */ /* 0x000ee2000c1e1100 */
[----:B------:R-:W-:Y:S01]  /*0da0*/  PRMT R9, R12, 0x7632, R9 ;  /* 0x000076320c097816 */ /* 0x000fe20000000009 */
[----:B---3-5:R-:W-:-:S05]  /*0db0*/  IMAD.IADD R8, R7, 0x1, -R4 ;  /* 0x0000000107087824 */ /* 0x028fca00078e0a04 */
[----:B------:R-:W-:-:S04]  /*0dc0*/  IABS R8, R8 ;  /* 0x0000000800087213 */ /* 0x000fc80000000000 */
[----:B------:R-:W-:-:S13]  /*0dd0*/  ISETP.GT.U32.AND P0, PT, R8, 0x13, PT ;  /* 0x000000130800780c */ /* 0x000fda0003f04070 */
[----:B------:R-:W-:Y:S05]  /*0de0*/  @P0 BRA `(.L_x_10) ;  /* 0x0000000000580947 */ /* 0x000fea0003800000 */
[----:B--2---:R-:W-:-:S05]  /*0df0*/  IADD3 R8, P0, PT, R17, UR12, RZ ;  /* 0x0000000c11087c10 */ /* 0x004fca000ff1e0ff */
[----:B------:R-:W-:-:S06]  /*0e00*/  IMAD.X R9, RZ, RZ, UR13, P0 ;  /* 0x0000000dff097e24 */ /* 0x000fcc00080e06ff */
[----:B------:R-:W2:Y:S02]  /*0e10*/  LDG.E.U8 R9, desc[UR6][R8.64] ;  /* 0x0000000608097981 */ /* 0x000ea4000c1e1100 */
[----:B--2---:R-:W-:Y:S01]  /*0e20*/  IMAD.IADD R6, R9, 0x1, -R2 ;  /* 0x0000000109067824 */ /* 0x004fe200078e0a02 */
[----:B------:R-:W-:-:S04]  /*0e30*/  PRMT R9, R12, 0x7632, R9 ;  /* 0x000076320c097816 */ /* 0x000fc80000000009 */
[----:B------:R-:W-:Y:S02]  /*0e40*/  IABS R7, R6 ;  /* 0x0000000600077213 */ /* 0x000fe40000000000 */
[----:B0-----:R-:W-:Y:S02]  /*0e50*/  IADD3 R6, P1, PT, R17, UR10, RZ ;  /* 0x0000000a11067c10 */ /* 0x001fe4000ff3e0ff */
[----:B------:R-:W-:-:S03]  /*0e60*/  ISETP.GT.U32.AND P0, PT, R7, 0x13, PT ;  /* 0x000000130700780c */ /* 0x000fc60003f04070 */
[----:B------:R-:W-:-:S10]  /*0e70*/  IMAD.X R7, RZ, RZ, UR11, P1 ;  /* 0x0000000bff077e24 */ /* 0x000fd400088e06ff */
[----:B------:R-:W-:Y:S05]  /*0e80*/  @P0 BRA `(.L_x_10) ;  /* 0x0000000000300947 */ /* 0x000fea0003800000 */
[----:B------:R-:W2:Y:S01]  /*0e90*/  LDG.E.U8 R7, desc[UR6][R6.64] ;  /* 0x0000000606077981 */ /* 0x000ea2000c1e1100 */
[----:B------:R-:W-:Y:S01]  /*0ea0*/  PRMT R9, R12, 0x7632, R9 ;  /* 0x000076320c097816 */ /* 0x000fe20000000009 */
[----:B--2---:R-:W-:-:S05]  /*0eb0*/  IMAD.IADD R8, R7, 0x1, -R0 ;  /* 0x0000000107087824 */ /* 0x004fca00078e0a00 */
[----:B------:R-:W-:-:S04]  /*0ec0*/  IABS R8, R8 ;  /* 0x0000000800087213 */ /* 0x000fc80000000000 */
[----:B------:R-:W-:-:S13]  /*0ed0*/  ISETP.GT.U32.AND P0, PT, R8, 0x13, PT ;  /* 0x000000130800780c */ /* 0x000fda0003f04070 */
[----:B------:R-:W-:Y:S05]  /*0ee0*/  @P0 BRA `(.L_x_10) ;  /* 0x0000000000180947 */ /* 0x000fea0003800000 */
[C---:B------:R-:W-:Y:S02]  /*0ef0*/  IMAD.IADD R6, R15.reuse, 0x1, -R10 ;  /* 0x000000010f067824 */ /* 0x040fe400078e0a0a */
[----:B------:R-:W-:-:S03]  /*0f00*/  VIADD R15, R15, 0x1 ;  /* 0x000000010f0f7836 */ /* 0x000fc60000000000 */
[----:B------:R-:W-:Y:S02]  /*0f10*/  PRMT R12, R12, 0x5410, R6 ;  /* 0x000054100c0c7816 */ /* 0x000fe40000000006 */
[----:B------:R-:W-:-:S13]  /*0f20*/  ISETP.NE.AND P0, PT, R15, R13, PT ;  /* 0x0000000d0f00720c */ /* 0x000fda0003f05270 */
[----:B------:R-:W-:Y:S05]  /*0f30*/  @P0 BRA `(.L_x_11) ;  /* 0xfffffffc00880947 */ /* 0x000fea000383ffff */
[----:B------:R-:W-:-:S07]  /*0f40*/  PRMT R9, R16, 0x7610, R9 ;  /* 0x0000761010097816 */ /* 0x000fce0000000009 */
.L_x_10:
[----:B012---:R-:W-:Y:S05]  /*0f50*/  BSYNC.RECONVERGENT B0 ;  /* 0x0000000000007941 */ /* 0x007fea0003800200 */
.L_x_9:
[----:B------:R-:W0:Y:S01]  /*0f60*/  LDC.64 R6, c[0x0][0x388] ;  /* 0x0000e200ff067b82 */ /* 0x000e220000000a00 */
[----:B-----5:R-:W-:Y:S01]  /*0f70*/  VIADD R0, R5, 0x1 ;  /* 0x0000000105007836 */ /* 0x020fe20000000000 */
[----:B------:R-:W-:Y:S02]  /*0f80*/  PRMT R10, R9, 0x7610, R11 ;  /* 0x00007610090a7816 */ /* 0x000fe4000000000b */
[----:B------:R-:W-:Y:S02]  /*0f90*/  PRMT R11, R11, 0x5410, R12 ;  /* 0x000054100b0b7816 */ /* 0x000fe4000000000c */
[----:B------:R-:W-:Y:S02]  /*0fa0*/  LOP3.LUT R13, R3, R0, RZ, 0xfc, !PT ;  /* 0x00000000030d7212 */ /* 0x000fe400078efcff */
[----:B------:R-:W1:Y:S01]  /*0fb0*/  LDC.64 R14, c[0x0][0x380] ;  /* 0x0000e000ff0e7b82 */ /* 0x000e620000000a00 */
[----:B0-----:R-:W-:-:S05]  /*0fc0*/  IMAD.WIDE.U32 R2, R5, 0x8, R6 ;  /* 0x0000000805027825 */ /* 0x001fca00078e0006 */
[----:B------:R-:W-:Y:S01]  /*0fd0*/  STG.E.64 desc[UR6][R2.64], R10 ;  /* 0x0000000a02007986 */ /* 0x000fe2000c101b06 */
[----:B-1----:R-:W-:-:S05]  /*0fe0*/  IMAD.WIDE.U32 R4, R5, 0x4, R14 ;  /* 0x0000000405047825 */ /* 0x002fca00078e000e */
[----:B------:R-:W-:Y:S01]  /*0ff0*/  STG.E desc[UR6][R4.64], R13 ;  /* 0x0000000d04007986 */ /* 0x000fe2000c101906 */
[----:B------:R-:W-:Y:S05]  /*1000*/  EXIT ;  /* 0x000000000000794d */ /* 0x000fea0003800000 */
.L_x_12:
        /* <DEDUP_REMOVED lines=15> */
.L_x_14:


//--------------------- .nv.shared.reserved.0     --------------------------
	.section	.nv.shared.reserved.0,"aw",@nobits
	.weak		__nv_reservedSMEM_offset_0_alias
	.size		__nv_reservedSMEM_offset_0_alias, 0, 64
	.other		__nv_reservedSMEM_offset_0_alias,@"STO_CUDA_RESERVED_SHARED STV_DEFAULT"
__nv_reservedSMEM_offset_0_alias:
	.zero		0
	.zero		64


//--------------------- .nv.constant0.labelComponentsFar --------------------------
	.section	.nv.constant0.labelComponentsFar,"a",@progbits
	.sectionflags	@""
	.align	4
.nv.constant0.labelComponentsFar:
	.zero		936


//--------------------- .nv.constant0.labelWithConnectionInfoMore32 --------------------------
	.section	.nv.constant0.labelWithConnectionInfoMore32,"a",@progbits
	.sectionflags	@""
	.align	4
.nv.constant0.labelWithConnectionInfoMore32:
	.zero		948


//--------------------- SYMBOLS --------------------------

	.type		.nv.reservedSmem.offset0,@object
	.size		.nv.reservedSmem.offset0,0x4
